//
// Generated by NVIDIA NVVM Compiler
//
// Compiler Build ID: CL-36424714
// Cuda compilation tools, release 13.0, V13.0.88
// Based on NVVM 20.0.0
//

.version 9.0
.target sm_100
.address_size 64

	// .globl	_Z18canAddVertexKernelPKiiS0_iiPi

.visible .entry _Z18canAddVertexKernelPKiiS0_iiPi(
	.param .u64 .ptr .align 1 _Z18canAddVertexKernelPKiiS0_iiPi_param_0,
	.param .u32 _Z18canAddVertexKernelPKiiS0_iiPi_param_1,
	.param .u64 .ptr .align 1 _Z18canAddVertexKernelPKiiS0_iiPi_param_2,
	.param .u32 _Z18canAddVertexKernelPKiiS0_iiPi_param_3,
	.param .u32 _Z18canAddVertexKernelPKiiS0_iiPi_param_4,
	.param .u64 .ptr .align 1 _Z18canAddVertexKernelPKiiS0_iiPi_param_5
)
{
	.reg .pred 	%p<3>;
	.reg .b32 	%r<9>;
	.reg .b64 	%rd<11>;

	ld.param.u64 	%rd1, [_Z18canAddVertexKernelPKiiS0_iiPi_param_0];
	ld.param.u32 	%r2, [_Z18canAddVertexKernelPKiiS0_iiPi_param_1];
	ld.param.u64 	%rd2, [_Z18canAddVertexKernelPKiiS0_iiPi_param_2];
	ld.param.u32 	%r4, [_Z18canAddVertexKernelPKiiS0_iiPi_param_3];
	ld.param.u32 	%r3, [_Z18canAddVertexKernelPKiiS0_iiPi_param_4];
	ld.param.u64 	%rd3, [_Z18canAddVertexKernelPKiiS0_iiPi_param_5];
	mov.u32 	%r1, %tid.x;
	setp.ge.s32 	%p1, %r1, %r4;
	@%p1 bra 	$L__BB0_3;
	cvta.to.global.u64 	%rd4, %rd2;
	cvta.to.global.u64 	%rd5, %rd1;
	mul.wide.u32 	%rd6, %r1, 4;
	add.s64 	%rd7, %rd4, %rd6;
	ld.global.u32 	%r5, [%rd7];
	mad.lo.s32 	%r6, %r3, %r2, %r5;
	mul.wide.s32 	%rd8, %r6, 4;
	add.s64 	%rd9, %rd5, %rd8;
	ld.global.u32 	%r7, [%rd9];
	setp.ne.s32 	%p2, %r7, 0;
	@%p2 bra 	$L__BB0_3;
	cvta.to.global.u64 	%rd10, %rd3;
	atom.global.exch.b32 	%r8, [%rd10], 0;
$L__BB0_3:
	ret;

}


// ===== COMPILED SASS (sm_100) =====

	.target	sm_100

	.elftype	@"ET_EXEC"


//--------------------- .note.nv.tkinfo           --------------------------
	.section	.note.nv.tkinfo,"",@"SHT_NOTE"
	.sectionflags	@"SHF_NOTE_NV_TKINFO"
	.tkinfo
        /*0018*/ 	.word	0x00000002
        /*0030*/ 	.string	""
        /*0030*/ 	.string	"ptxas"
        /*0030*/ 	.string	"Cuda compilation tools, release 13.0, V13.0.88"
        /*0030*/ 	.string	"Build cuda_13.0.r13.0/compiler.36424714_0"
        /*0030*/ 	.string	"-arch sm_100 -m 64 "



//--------------------- .note.nv.cuinfo           --------------------------
	.section	.note.nv.cuinfo,"",@"SHT_NOTE"
	.sectionflags	@"SHF_NOTE_NV_CUINFO"
        /*0018*/ 	.short	0x0002
        /*001a*/ 	.short	0x0064
        /*001c*/ 	.short	0x0082
	.zero		2


//--------------------- .nv.info                  --------------------------
	.section	.nv.info,"",@"SHT_CUDA_INFO"
	.align	4


	//----- nvinfo : EIATTR_REGCOUNT
	.align		4
        /*0000*/ 	.byte	0x04, 0x2f
        /*0002*/ 	.short	(.L_1 - .L_0)
	.align		4
.L_0:
        /*0004*/ 	.word	index@(_Z18canAddVertexKernelPKiiS0_iiPi)
        /*0008*/ 	.word	0x0000000a


	//----- nvinfo : EIATTR_FRAME_SIZE
	.align		4
.L_1:
        /*000c*/ 	.byte	0x04, 0x11
        /*000e*/ 	.short	(.L_3 - .L_2)
	.align		4
.L_2:
        /*0010*/ 	.word	index@(_Z18canAddVertexKernelPKiiS0_iiPi)
        /*0014*/ 	.word	0x00000000


	//----- nvinfo : EIATTR_MIN_STACK_SIZE
	.align		4
.L_3:
        /*0018*/ 	.byte	0x04, 0x12
        /*001a*/ 	.short	(.L_5 - .L_4)
	.align		4
.L_4:
        /*001c*/ 	.word	index@(_Z18canAddVertexKernelPKiiS0_iiPi)
        /*0020*/ 	.word	0x00000000
.L_5:


//--------------------- .nv.compat                --------------------------
	.section	.nv.compat,"",@"SHT_CUDA_COMPAT_INFO"
	.align	4
        /*0000*/ 	.byte	0x02, 0x09, 0x00, 0x00, 0x02, 0x02, 0x01, 0x00, 0x02, 0x05, 0x05, 0x00, 0x03, 0x07, 0x01, 0x01
        /*0010*/ 	.byte	0x02, 0x03, 0x00, 0x00, 0x02, 0x06, 0x01, 0x00, 0x04, 0x0b, 0x08, 0x00, 0x09, 0x00, 0x00, 0x00
        /*0020*/ 	.byte	0x00, 0x00, 0x00, 0x00


//--------------------- .nv.info._Z18canAddVertexKernelPKiiS0_iiPi --------------------------
	.section	.nv.info._Z18canAddVertexKernelPKiiS0_iiPi,"",@"SHT_CUDA_INFO"
	.sectionflags	@""
	.align	4


	//----- nvinfo : EIATTR_CUDA_API_VERSION
	.align		4
        /*0000*/ 	.byte	0x04, 0x37
        /*0002*/ 	.short	(.L_7 - .L_6)
.L_6:
        /*0004*/ 	.word	0x00000082


	//----- nvinfo : EIATTR_KPARAM_INFO
	.align		4
.L_7:
        /*0008*/ 	.byte	0x04, 0x17
        /*000a*/ 	.short	(.L_9 - .L_8)
.L_8:
        /*000c*/ 	.word	0x00000000
        /*0010*/ 	.short	0x0005
        /*0012*/ 	.short	0x0020
        /*0014*/ 	.byte	0x00, 0xf5, 0x21, 0x00


	//----- nvinfo : EIATTR_KPARAM_INFO
	.align		4
.L_9:
        /*0018*/ 	.byte	0x04, 0x17
        /*001a*/ 	.short	(.L_11 - .L_10)
.L_10:
        /*001c*/ 	.word	0x00000000
        /*0020*/ 	.short	0x0004
        /*0022*/ 	.short	0x001c
        /*0024*/ 	.byte	0x00, 0xf0, 0x11, 0x00


	//----- nvinfo : EIATTR_KPARAM_INFO
	.align		4
.L_11:
        /*0028*/ 	.byte	0x04, 0x17
        /*002a*/ 	.short	(.L_13 - .L_12)
.L_12:
        /*002c*/ 	.word	0x00000000
        /*0030*/ 	.short	0x0003
        /*0032*/ 	.short	0x0018
        /*0034*/ 	.byte	0x00, 0xf0, 0x11, 0x00


	//----- nvinfo : EIATTR_KPARAM_INFO
	.align		4
.L_13:
        /*0038*/ 	.byte	0x04, 0x17
        /*003a*/ 	.short	(.L_15 - .L_14)
.L_14:
        /*003c*/ 	.word	0x00000000
        /*0040*/ 	.short	0x0002
        /*0042*/ 	.short	0x0010
        /*0044*/ 	.byte	0x00, 0xf5, 0x21, 0x00


	//----- nvinfo : EIATTR_KPARAM_INFO
	.align		4
.L_15:
        /*0048*/ 	.byte	0x04, 0x17
        /*004a*/ 	.short	(.L_17 - .L_16)
.L_16:
        /*004c*/ 	.word	0x00000000
        /*0050*/ 	.short	0x0001
        /*0052*/ 	.short	0x0008
        /*0054*/ 	.byte	0x00, 0xf0, 0x11, 0x00


	//----- nvinfo : EIATTR_KPARAM_INFO
	.align		4
.L_17:
        /*0058*/ 	.byte	0x04, 0x17
        /*005a*/ 	.short	(.L_19 - .L_18)
.L_18:
        /*005c*/ 	.word	0x00000000
        /*0060*/ 	.short	0x0000
        /*0062*/ 	.short	0x0000
        /*0064*/ 	.byte	0x00, 0xf5, 0x21, 0x00


	//----- nvinfo : EIATTR_SPARSE_MMA_MASK
	.align		4
.L_19:
        /*0068*/ 	.byte	0x03, 0x50
        /*006a*/ 	.short	0x0000


	//----- nvinfo : EIATTR_MAXREG_COUNT
	.align		4
        /*006c*/ 	.byte	0x03, 0x1b
        /*006e*/ 	.short	0x00ff


	//----- nvinfo : EIATTR_MERCURY_ISA_VERSION
	.align		4
        /*0070*/ 	.byte	0x03, 0x5f
        /*0072*/ 	.short	0x0101


	//----- nvinfo : EIATTR_VRC_CTA_INIT_COUNT
	.align		4
        /*0074*/ 	.byte	0x02, 0x4a
	.zero		1
	.zero		1


	//----- nvinfo : EIATTR_EXIT_INSTR_OFFSETS
	.align		4
        /*0078*/ 	.byte	0x04, 0x1c
        /*007a*/ 	.short	(.L_21 - .L_20)


	//   ....[0]....
.L_20:
        /*007c*/ 	.word	0x00000040


	//   ....[1]....
        /*0080*/ 	.word	0x00000100


	//   ....[2]....
        /*0084*/ 	.word	0x00000130


	//----- nvinfo : EIATTR_CBANK_PARAM_SIZE
	.align		4
.L_21:
        /*0088*/ 	.byte	0x03, 0x19
        /*008a*/ 	.short	0x0028


	//----- nvinfo : EIATTR_PARAM_CBANK
	.align		4
        /*008c*/ 	.byte	0x04, 0x0a
        /*008e*/ 	.short	(.L_23 - .L_22)
	.align		4
.L_22:
        /*0090*/ 	.word	index@(.nv.constant0._Z18canAddVertexKernelPKiiS0_iiPi)
        /*0094*/ 	.short	0x0380
        /*0096*/ 	.short	0x0028


	//----- nvinfo : EIATTR_SW_WAR
	.align		4
.L_23:
        /*0098*/ 	.byte	0x04, 0x36
        /*009a*/ 	.short	(.L_25 - .L_24)
.L_24:
        /*009c*/ 	.word	0x00000008
.L_25:


//--------------------- .nv.callgraph             --------------------------
	.section	.nv.callgraph,"",@"SHT_CUDA_CALLGRAPH"
	.align	4
	.sectionentsize	8
	.align		4
        /*0000*/ 	.word	0x00000000
	.align		4
        /*0004*/ 	.word	0xffffffff
	.align		4
        /*0008*/ 	.word	0x00000000
	.align		4
        /*000c*/ 	.word	0xfffffffe
	.align		4
        /*0010*/ 	.word	0x00000000
	.align		4
        /*0014*/ 	.word	0xfffffffd
	.align		4
        /*0018*/ 	.word	0x00000000
	.align		4
        /*001c*/ 	.word	0xfffffffc


//--------------------- .text._Z18canAddVertexKernelPKiiS0_iiPi --------------------------
	.section	.text._Z18canAddVertexKernelPKiiS0_iiPi,"ax",@progbits
	.align	128
        .global         _Z18canAddVertexKernelPKiiS0_iiPi
        .type           _Z18canAddVertexKernelPKiiS0_iiPi,@function
        .size           _Z18canAddVertexKernelPKiiS0_iiPi,(.L_x_1 - _Z18canAddVertexKernelPKiiS0_iiPi)
        .other          _Z18canAddVertexKernelPKiiS0_iiPi,@"STO_CUDA_ENTRY STV_DEFAULT"
_Z18canAddVertexKernelPKiiS0_iiPi:
.text._Z18canAddVertexKernelPKiiS0_iiPi:
[----:B------:R-:W-:Y:S01]  /*0000*/  LDC R1, c[0x0][0x37c] ;  /* 0x0000df00ff017b82 */ /* 0x000fe20000000800 */
[----:B------:R-:W0:Y:S01]  /*0010*/  S2R R5, SR_TID.X ;  /* 0x0000000000057919 */ /* 0x000e220000002100 */
[----:B------:R-:W0:Y:S02]  /*0020*/  LDCU UR4, c[0x0][0x398] ;  /* 0x00007300ff0477ac */ /* 0x000e240008000800 */
[----:B0-----:R-:W-:-:S13]  /*0030*/  ISETP.GE.AND P0, PT, R5, UR4, PT ;  /* 0x0000000405007c0c */ /* 0x001fda000bf06270 */
[----:B------:R-:W-:Y:S05]  /*0040*/  @P0 EXIT ;  /* 0x000000000000094d */ /* 0x000fea0003800000 */
[----:B------:R-:W0:Y:S01]  /*0050*/  LDC.64 R2, c[0x0][0x390] ;  /* 0x0000e400ff027b82 */ /* 0x000e220000000a00 */
[----:B------:R-:W1:Y:S01]  /*0060*/  LDCU.64 UR4, c[0x0][0x358] ;  /* 0x00006b00ff0477ac */ /* 0x000e620008000a00 */
[----:B------:R-:W2:Y:S06]  /*0070*/  LDCU UR6, c[0x0][0x39c] ;  /* 0x00007380ff0677ac */ /* 0x000eac0008000800 */
[----:B------:R-:W2:Y:S01]  /*0080*/  LDC R7, c[0x0][0x388] ;  /* 0x0000e200ff077b82 */ /* 0x000ea20000000800 */
[----:B0-----:R-:W-:-:S07]  /*0090*/  IMAD.WIDE.U32 R2, R5, 0x4, R2 ;  /* 0x0000000405027825 */ /* 0x001fce00078e0002 */
[----:B------:R-:W0:Y:S01]  /*00a0*/  LDC.64 R4, c[0x0][0x380] ;  /* 0x0000e000ff047b82 */ /* 0x000e220000000a00 */
[----:B-1----:R-:W2:Y:S02]  /*00b0*/  LDG.E R2, desc[UR4][R2.64] ;  /* 0x0000000402027981 */ /* 0x002ea4000c1e1900 */
[----:B--2---:R-:W-:-:S04]  /*00c0*/  IMAD R7, R7, UR6, R2 ;  /* 0x0000000607077c24 */ /* 0x004fc8000f8e0202 */
[----:B0-----:R-:W-:-:S06]  /*00d0*/  IMAD.WIDE R4, R7, 0x4, R4 ;  /* 0x0000000407047825 */ /* 0x001fcc00078e0204 */
[----:B------:R-:W2:Y:S02]  /*00e0*/  LDG.E R4, desc[UR4][R4.64] ;  /* 0x0000000404047981 */ /* 0x000ea4000c1e1900 */
[----:B--2---:R-:W-:-:S13]  /*00f0*/  ISETP.NE.AND P0, PT, R4, RZ, PT ;  /* 0x000000ff0400720c */ /* 0x004fda0003f05270 */
[----:B------:R-:W-:Y:S05]  /*0100*/  @P0 EXIT ;  /* 0x000000000000094d */ /* 0x000fea0003800000 */
[----:B------:R-:W0:Y:S02]  /*0110*/  LDC.64 R2, c[0x0][0x3a0] ;  /* 0x0000e800ff027b82 */ /* 0x000e240000000a00 */
[----:B0-----:R-:W-:Y:S01]  /*0120*/  ATOMG.E.EXCH.STRONG.GPU PT, RZ, desc[UR4][R2.64], RZ ;  /* 0x800000ff02ff79a8 */ /* 0x001fe2000c1ef104 */
[----:B------:R-:W-:Y:S05]  /*0130*/  EXIT ;  /* 0x000000000000794d */ /* 0x000fea0003800000 */
.L_x_0:
[----:B------:R-:W-:-:S00]  /*0140*/  BRA `(.L_x_0) ;  /* 0xfffffffc00fc7947 */ /* 0x000fc0000383ffff */
[----:B------:R-:W-:-:S00]  /*0150*/  NOP ;  /* 0x0000000000007918 */ /* 0x000fc00000000000 */
        /* <DEDUP_REMOVED lines=10> */
.L_x_1:


//--------------------- .nv.shared.reserved.0     --------------------------
	.section	.nv.shared.reserved.0,"aw",@nobits
	.weak		__nv_reservedSMEM_offset_0_alias
	.size		__nv_reservedSMEM_offset_0_alias, 0, 64
	.other		__nv_reservedSMEM_offset_0_alias,@"STO_CUDA_RESERVED_SHARED STV_DEFAULT"
__nv_reservedSMEM_offset_0_alias:
	.zero		0
	.zero		64


//--------------------- .nv.constant0._Z18canAddVertexKernelPKiiS0_iiPi --------------------------
	.section	.nv.constant0._Z18canAddVertexKernelPKiiS0_iiPi,"a",@progbits
	.sectionflags	@""
	.align	4
.nv.constant0._Z18canAddVertexKernelPKiiS0_iiPi:
	.zero		936


//--------------------- SYMBOLS --------------------------

	.type		.nv.reservedSmem.offset0,@object
	.size		.nv.reservedSmem.offset0,0x4
